//
// Generated by NVIDIA NVVM Compiler
//
// Compiler Build ID: CL-36424714
// Cuda compilation tools, release 13.0, V13.0.88
// Based on NVVM 20.0.0
//

.version 9.0
.target sm_100
.address_size 64

	// .globl	default_function_kernel

.visible .entry default_function_kernel(
	.param .u64 .ptr .align 1 default_function_kernel_param_0,
	.param .u64 .ptr .align 1 default_function_kernel_param_1
)
.maxntid 44
{
	.reg .b32 	%r<4>;
	.reg .b32 	%f<4>;
	.reg .b64 	%rd<8>;

	ld.param.u64 	%rd1, [default_function_kernel_param_0];
	ld.param.u64 	%rd2, [default_function_kernel_param_1];
	cvta.to.global.u64 	%rd3, %rd1;
	cvta.to.global.u64 	%rd4, %rd2;
	mov.u32 	%r1, %ctaid.x;
	mov.u32 	%r2, %tid.x;
	mad.lo.s32 	%r3, %r1, 44, %r2;
	mul.wide.u32 	%rd5, %r3, 4;
	add.s64 	%rd6, %rd4, %rd5;
	ld.global.nc.f32 	%f1, [%rd6];
	lg2.approx.f32 	%f2, %f1;
	mul.f32 	%f3, %f2, 0f3E9A209B;
	add.s64 	%rd7, %rd3, %rd5;
	st.global.f32 	[%rd7], %f3;
	ret;

}


// ===== COMPILED SASS (sm_100) =====

	.target	sm_100

	.elftype	@"ET_EXEC"


//--------------------- .note.nv.tkinfo           --------------------------
	.section	.note.nv.tkinfo,"",@"SHT_NOTE"
	.sectionflags	@"SHF_NOTE_NV_TKINFO"
	.tkinfo
        /*0018*/ 	.word	0x00000002
        /*0030*/ 	.string	""
        /*0030*/ 	.string	"ptxas"
        /*0030*/ 	.string	"Cuda compilation tools, release 13.0, V13.0.88"
        /*0030*/ 	.string	"Build cuda_13.0.r13.0/compiler.36424714_0"
        /*0030*/ 	.string	"-arch sm_100 -m 64 "



//--------------------- .note.nv.cuinfo           --------------------------
	.section	.note.nv.cuinfo,"",@"SHT_NOTE"
	.sectionflags	@"SHF_NOTE_NV_CUINFO"
        /*0018*/ 	.short	0x0002
        /*001a*/ 	.short	0x0064
        /*001c*/ 	.short	0x0082
	.zero		2


//--------------------- .nv.info                  --------------------------
	.section	.nv.info,"",@"SHT_CUDA_INFO"
	.align	4


	//----- nvinfo : EIATTR_REGCOUNT
	.align		4
        /*0000*/ 	.byte	0x04, 0x2f
        /*0002*/ 	.short	(.L_1 - .L_0)
	.align		4
.L_0:
        /*0004*/ 	.word	index@(default_function_kernel)
        /*0008*/ 	.word	0x0000000a


	//----- nvinfo : EIATTR_FRAME_SIZE
	.align		4
.L_1:
        /*000c*/ 	.byte	0x04, 0x11
        /*000e*/ 	.short	(.L_3 - .L_2)
	.align		4
.L_2:
        /*0010*/ 	.word	index@(default_function_kernel)
        /*0014*/ 	.word	0x00000000


	//----- nvinfo : EIATTR_MIN_STACK_SIZE
	.align		4
.L_3:
        /*0018*/ 	.byte	0x04, 0x12
        /*001a*/ 	.short	(.L_5 - .L_4)
	.align		4
.L_4:
        /*001c*/ 	.word	index@(default_function_kernel)
        /*0020*/ 	.word	0x00000000
.L_5:


//--------------------- .nv.compat                --------------------------
	.section	.nv.compat,"",@"SHT_CUDA_COMPAT_INFO"
	.align	4
        /*0000*/ 	.byte	0x02, 0x09, 0x00, 0x00, 0x02, 0x02, 0x01, 0x00, 0x02, 0x05, 0x05, 0x00, 0x03, 0x07, 0x01, 0x01
        /*0010*/ 	.byte	0x02, 0x03, 0x00, 0x00, 0x02, 0x06, 0x01, 0x00, 0x04, 0x0b, 0x08, 0x00, 0x01, 0x00, 0x00, 0x00
        /*0020*/ 	.byte	0x00, 0x00, 0x00, 0x00


//--------------------- .nv.info.default_function_kernel --------------------------
	.section	.nv.info.default_function_kernel,"",@"SHT_CUDA_INFO"
	.sectionflags	@""
	.align	4


	//----- nvinfo : EIATTR_CUDA_API_VERSION
	.align		4
        /*0000*/ 	.byte	0x04, 0x37
        /*0002*/ 	.short	(.L_7 - .L_6)
.L_6:
        /*0004*/ 	.word	0x00000082


	//----- nvinfo : EIATTR_KPARAM_INFO
	.align		4
.L_7:
        /*0008*/ 	.byte	0x04, 0x17
        /*000a*/ 	.short	(.L_9 - .L_8)
.L_8:
        /*000c*/ 	.word	0x00000000
        /*0010*/ 	.short	0x0001
        /*0012*/ 	.short	0x0008
        /*0014*/ 	.byte	0x00, 0xf5, 0x21, 0x00


	//----- nvinfo : EIATTR_KPARAM_INFO
	.align		4
.L_9:
        /*0018*/ 	.byte	0x04, 0x17
        /*001a*/ 	.short	(.L_11 - .L_10)
.L_10:
        /*001c*/ 	.word	0x00000000
        /*0020*/ 	.short	0x0000
        /*0022*/ 	.short	0x0000
        /*0024*/ 	.byte	0x00, 0xf5, 0x21, 0x00


	//----- nvinfo : EIATTR_SPARSE_MMA_MASK
	.align		4
.L_11:
        /*0028*/ 	.byte	0x03, 0x50
        /*002a*/ 	.short	0x0000


	//----- nvinfo : EIATTR_MAXREG_COUNT
	.align		4
        /*002c*/ 	.byte	0x03, 0x1b
        /*002e*/ 	.short	0x00ff


	//----- nvinfo : EIATTR_MERCURY_ISA_VERSION
	.align		4
        /*0030*/ 	.byte	0x03, 0x5f
        /*0032*/ 	.short	0x0101


	//----- nvinfo : EIATTR_VRC_CTA_INIT_COUNT
	.align		4
        /*0034*/ 	.byte	0x02, 0x4a
	.zero		1
	.zero		1


	//----- nvinfo : EIATTR_EXIT_INSTR_OFFSETS
	.align		4
        /*0038*/ 	.byte	0x04, 0x1c
        /*003a*/ 	.short	(.L_13 - .L_12)


	//   ....[0]....
.L_12:
        /*003c*/ 	.word	0x00000100


	//----- nvinfo : EIATTR_MAX_THREADS
	.align		4
.L_13:
        /*0040*/ 	.byte	0x04, 0x05
        /*0042*/ 	.short	(.L_15 - .L_14)
.L_14:
        /*0044*/ 	.word	0x0000002c
        /*0048*/ 	.word	0x00000001
        /*004c*/ 	.word	0x00000001


	//----- nvinfo : EIATTR_CBANK_PARAM_SIZE
	.align		4
.L_15:
        /*0050*/ 	.byte	0x03, 0x19
        /*0052*/ 	.short	0x0010


	//----- nvinfo : EIATTR_PARAM_CBANK
	.align		4
        /*0054*/ 	.byte	0x04, 0x0a
        /*0056*/ 	.short	(.L_17 - .L_16)
	.align		4
.L_16:
        /*0058*/ 	.word	index@(.nv.constant0.default_function_kernel)
        /*005c*/ 	.short	0x0380
        /*005e*/ 	.short	0x0010


	//----- nvinfo : EIATTR_SW_WAR
	.align		4
.L_17:
        /*0060*/ 	.byte	0x04, 0x36
        /*0062*/ 	.short	(.L_19 - .L_18)
.L_18:
        /*0064*/ 	.word	0x00000008
.L_19:


//--------------------- .nv.callgraph             --------------------------
	.section	.nv.callgraph,"",@"SHT_CUDA_CALLGRAPH"
	.align	4
	.sectionentsize	8
	.align		4
        /*0000*/ 	.word	0x00000000
	.align		4
        /*0004*/ 	.word	0xffffffff
	.align		4
        /*0008*/ 	.word	0x00000000
	.align		4
        /*000c*/ 	.word	0xfffffffe
	.align		4
        /*0010*/ 	.word	0x00000000
	.align		4
        /*0014*/ 	.word	0xfffffffd
	.align		4
        /*0018*/ 	.word	0x00000000
	.align		4
        /*001c*/ 	.word	0xfffffffc


//--------------------- .text.default_function_kernel --------------------------
	.section	.text.default_function_kernel,"ax",@progbits
	.align	128
        .global         default_function_kernel
        .type           default_function_kernel,@function
        .size           default_function_kernel,(.L_x_1 - default_function_kernel)
        .other          default_function_kernel,@"STO_CUDA_ENTRY STV_DEFAULT"
default_function_kernel:
.text.default_function_kernel:
[----:B------:R-:W-:Y:S01]  /*0000*/  LDC R1, c[0x0][0x37c] ;  /* 0x0000df00ff017b82 */ /* 0x000fe20000000800 */
[----:B------:R-:W0:Y:S07]  /*0010*/  S2R R7, SR_CTAID.X ;  /* 0x0000000000077919 */ /* 0x000e2e0000002500 */
[----:B------:R-:W1:Y:S01]  /*0020*/  LDC.64 R2, c[0x0][0x388] ;  /* 0x0000e200ff027b82 */ /* 0x000e620000000a00 */
[----:B------:R-:W2:Y:S01]  /*0030*/  LDCU.64 UR4, c[0x0][0x358] ;  /* 0x00006b00ff0477ac */ /* 0x000ea20008000a00 */
[----:B------:R-:W0:Y:S06]  /*0040*/  S2R R0, SR_TID.X ;  /* 0x0000000000007919 */ /* 0x000e2c0000002100 */
[----:B------:R-:W3:Y:S01]  /*0050*/  LDC.64 R4, c[0x0][0x380] ;  /* 0x0000e000ff047b82 */ /* 0x000ee20000000a00 */
[----:B0-----:R-:W-:-:S04]  /*0060*/  IMAD R7, R7, 0x2c, R0 ;  /* 0x0000002c07077824 */ /* 0x001fc800078e0200 */
[----:B-1----:R-:W-:-:S05]  /*0070*/  IMAD.WIDE.U32 R2, R7, 0x4, R2 ;  /* 0x0000000407027825 */ /* 0x002fca00078e0002 */
[----:B--2---:R-:W2:Y:S01]  /*0080*/  LDG.E.CONSTANT R0, desc[UR4][R2.64] ;  /* 0x0000000402007981 */ /* 0x004ea2000c1e9900 */
[----:B---3--:R-:W-:Y:S01]  /*0090*/  IMAD.WIDE.U32 R4, R7, 0x4, R4 ;  /* 0x0000000407047825 */ /* 0x008fe200078e0004 */
[----:B--2---:R-:W-:-:S13]  /*00a0*/  FSETP.GEU.AND P0, PT, |R0|, 1.175494350822287508e-38, PT ;  /* 0x008000000000780b */ /* 0x004fda0003f0e200 */
[----:B------:R-:W-:-:S04]  /*00b0*/  @!P0 FMUL R0, R0, 16777216 ;  /* 0x4b80000000008820 */ /* 0x000fc80000400000 */
[----:B------:R-:W0:Y:S02]  /*00c0*/  MUFU.LG2 R6, R0 ;  /* 0x0000000000067308 */ /* 0x000e240000000c00 */
[----:B0-----:R-:W-:-:S04]  /*00d0*/  @!P0 FADD R6, R6, -24 ;  /* 0xc1c0000006068421 */ /* 0x001fc80000000000 */
[----:B------:R-:W-:-:S05]  /*00e0*/  FMUL R7, R6, 0.30103000998497009277 ;  /* 0x3e9a209b06077820 */ /* 0x000fca0000400000 */
[----:B------:R-:W-:Y:S01]  /*00f0*/  STG.E desc[UR4][R4.64], R7 ;  /* 0x0000000704007986 */ /* 0x000fe2000c101904 */
[----:B------:R-:W-:Y:S05]  /*0100*/  EXIT ;  /* 0x000000000000794d */ /* 0x000fea0003800000 */
.L_x_0:
[----:B------:R-:W-:-:S00]  /*0110*/  BRA `(.L_x_0) ;  /* 0xfffffffc00fc7947 */ /* 0x000fc0000383ffff */
[----:B------:R-:W-:-:S00]  /*0120*/  NOP ;  /* 0x0000000000007918 */ /* 0x000fc00000000000 */
        /* <DEDUP_REMOVED lines=13> */
.L_x_1:


//--------------------- .nv.shared.reserved.0     --------------------------
	.section	.nv.shared.reserved.0,"aw",@nobits
	.weak		__nv_reservedSMEM_offset_0_alias
	.size		__nv_reservedSMEM_offset_0_alias, 0, 64
	.other		__nv_reservedSMEM_offset_0_alias,@"STO_CUDA_RESERVED_SHARED STV_DEFAULT"
__nv_reservedSMEM_offset_0_alias:
	.zero		0
	.zero		64


//--------------------- .nv.constant0.default_function_kernel --------------------------
	.section	.nv.constant0.default_function_kernel,"a",@progbits
	.sectionflags	@""
	.align	4
.nv.constant0.default_function_kernel:
	.zero		912


//--------------------- SYMBOLS --------------------------

	.type		.nv.reservedSmem.offset0,@object
	.size		.nv.reservedSmem.offset0,0x4
